//
// Generated by NVIDIA NVVM Compiler
//
// Compiler Build ID: CL-36424714
// Cuda compilation tools, release 13.0, V13.0.88
// Based on NVVM 20.0.0
//

.version 9.0
.target sm_100
.address_size 64

	// .globl	_Z7addCudaiPfS_

.visible .entry _Z7addCudaiPfS_(
	.param .u32 _Z7addCudaiPfS__param_0,
	.param .u64 .ptr .align 1 _Z7addCudaiPfS__param_1,
	.param .u64 .ptr .align 1 _Z7addCudaiPfS__param_2
)
{
	.reg .pred 	%p<10>;
	.reg .b32 	%r<23>;
	.reg .b32 	%f<88>;
	.reg .b64 	%rd<28>;

	ld.param.u32 	%r16, [_Z7addCudaiPfS__param_0];
	ld.param.u64 	%rd15, [_Z7addCudaiPfS__param_1];
	ld.param.u64 	%rd16, [_Z7addCudaiPfS__param_2];
	cvta.to.global.u64 	%rd1, %rd16;
	cvta.to.global.u64 	%rd2, %rd15;
	setp.lt.s32 	%p1, %r16, 1;
	@%p1 bra 	$L__BB0_13;
	and.b32  	%r1, %r16, 15;
	setp.lt.u32 	%p2, %r16, 16;
	mov.b32 	%r20, 0;
	@%p2 bra 	$L__BB0_4;
	and.b32  	%r20, %r16, 2147483632;
	neg.s32 	%r18, %r20;
	add.s64 	%rd25, %rd2, 32;
	add.s64 	%rd24, %rd1, 32;
$L__BB0_3:
	.pragma "nounroll";
	ld.global.f32 	%f1, [%rd25+-32];
	ld.global.f32 	%f2, [%rd24+-32];
	add.f32 	%f3, %f1, %f2;
	st.global.f32 	[%rd24+-32], %f3;
	ld.global.f32 	%f4, [%rd25+-28];
	ld.global.f32 	%f5, [%rd24+-28];
	add.f32 	%f6, %f4, %f5;
	st.global.f32 	[%rd24+-28], %f6;
	ld.global.f32 	%f7, [%rd25+-24];
	ld.global.f32 	%f8, [%rd24+-24];
	add.f32 	%f9, %f7, %f8;
	st.global.f32 	[%rd24+-24], %f9;
	ld.global.f32 	%f10, [%rd25+-20];
	ld.global.f32 	%f11, [%rd24+-20];
	add.f32 	%f12, %f10, %f11;
	st.global.f32 	[%rd24+-20], %f12;
	ld.global.f32 	%f13, [%rd25+-16];
	ld.global.f32 	%f14, [%rd24+-16];
	add.f32 	%f15, %f13, %f14;
	st.global.f32 	[%rd24+-16], %f15;
	ld.global.f32 	%f16, [%rd25+-12];
	ld.global.f32 	%f17, [%rd24+-12];
	add.f32 	%f18, %f16, %f17;
	st.global.f32 	[%rd24+-12], %f18;
	ld.global.f32 	%f19, [%rd25+-8];
	ld.global.f32 	%f20, [%rd24+-8];
	add.f32 	%f21, %f19, %f20;
	st.global.f32 	[%rd24+-8], %f21;
	ld.global.f32 	%f22, [%rd25+-4];
	ld.global.f32 	%f23, [%rd24+-4];
	add.f32 	%f24, %f22, %f23;
	st.global.f32 	[%rd24+-4], %f24;
	ld.global.f32 	%f25, [%rd25];
	ld.global.f32 	%f26, [%rd24];
	add.f32 	%f27, %f25, %f26;
	st.global.f32 	[%rd24], %f27;
	ld.global.f32 	%f28, [%rd25+4];
	ld.global.f32 	%f29, [%rd24+4];
	add.f32 	%f30, %f28, %f29;
	st.global.f32 	[%rd24+4], %f30;
	ld.global.f32 	%f31, [%rd25+8];
	ld.global.f32 	%f32, [%rd24+8];
	add.f32 	%f33, %f31, %f32;
	st.global.f32 	[%rd24+8], %f33;
	ld.global.f32 	%f34, [%rd25+12];
	ld.global.f32 	%f35, [%rd24+12];
	add.f32 	%f36, %f34, %f35;
	st.global.f32 	[%rd24+12], %f36;
	ld.global.f32 	%f37, [%rd25+16];
	ld.global.f32 	%f38, [%rd24+16];
	add.f32 	%f39, %f37, %f38;
	st.global.f32 	[%rd24+16], %f39;
	ld.global.f32 	%f40, [%rd25+20];
	ld.global.f32 	%f41, [%rd24+20];
	add.f32 	%f42, %f40, %f41;
	st.global.f32 	[%rd24+20], %f42;
	ld.global.f32 	%f43, [%rd25+24];
	ld.global.f32 	%f44, [%rd24+24];
	add.f32 	%f45, %f43, %f44;
	st.global.f32 	[%rd24+24], %f45;
	ld.global.f32 	%f46, [%rd25+28];
	ld.global.f32 	%f47, [%rd24+28];
	add.f32 	%f48, %f46, %f47;
	st.global.f32 	[%rd24+28], %f48;
	add.s32 	%r18, %r18, 16;
	add.s64 	%rd25, %rd25, 64;
	add.s64 	%rd24, %rd24, 64;
	setp.ne.s32 	%p3, %r18, 0;
	@%p3 bra 	$L__BB0_3;
$L__BB0_4:
	setp.eq.s32 	%p4, %r1, 0;
	@%p4 bra 	$L__BB0_13;
	and.b32  	%r7, %r16, 7;
	setp.lt.u32 	%p5, %r1, 8;
	@%p5 bra 	$L__BB0_7;
	mul.wide.u32 	%rd17, %r20, 4;
	add.s64 	%rd18, %rd2, %rd17;
	ld.global.f32 	%f49, [%rd18];
	add.s64 	%rd19, %rd1, %rd17;
	ld.global.f32 	%f50, [%rd19];
	add.f32 	%f51, %f49, %f50;
	st.global.f32 	[%rd19], %f51;
	ld.global.f32 	%f52, [%rd18+4];
	ld.global.f32 	%f53, [%rd19+4];
	add.f32 	%f54, %f52, %f53;
	st.global.f32 	[%rd19+4], %f54;
	ld.global.f32 	%f55, [%rd18+8];
	ld.global.f32 	%f56, [%rd19+8];
	add.f32 	%f57, %f55, %f56;
	st.global.f32 	[%rd19+8], %f57;
	ld.global.f32 	%f58, [%rd18+12];
	ld.global.f32 	%f59, [%rd19+12];
	add.f32 	%f60, %f58, %f59;
	st.global.f32 	[%rd19+12], %f60;
	ld.global.f32 	%f61, [%rd18+16];
	ld.global.f32 	%f62, [%rd19+16];
	add.f32 	%f63, %f61, %f62;
	st.global.f32 	[%rd19+16], %f63;
	ld.global.f32 	%f64, [%rd18+20];
	ld.global.f32 	%f65, [%rd19+20];
	add.f32 	%f66, %f64, %f65;
	st.global.f32 	[%rd19+20], %f66;
	ld.global.f32 	%f67, [%rd18+24];
	ld.global.f32 	%f68, [%rd19+24];
	add.f32 	%f69, %f67, %f68;
	st.global.f32 	[%rd19+24], %f69;
	ld.global.f32 	%f70, [%rd18+28];
	ld.global.f32 	%f71, [%rd19+28];
	add.f32 	%f72, %f70, %f71;
	st.global.f32 	[%rd19+28], %f72;
	add.s32 	%r20, %r20, 8;
$L__BB0_7:
	setp.eq.s32 	%p6, %r7, 0;
	@%p6 bra 	$L__BB0_13;
	and.b32  	%r10, %r16, 3;
	setp.lt.u32 	%p7, %r7, 4;
	@%p7 bra 	$L__BB0_10;
	mul.wide.u32 	%rd20, %r20, 4;
	add.s64 	%rd21, %rd2, %rd20;
	ld.global.f32 	%f73, [%rd21];
	add.s64 	%rd22, %rd1, %rd20;
	ld.global.f32 	%f74, [%rd22];
	add.f32 	%f75, %f73, %f74;
	st.global.f32 	[%rd22], %f75;
	ld.global.f32 	%f76, [%rd21+4];
	ld.global.f32 	%f77, [%rd22+4];
	add.f32 	%f78, %f76, %f77;
	st.global.f32 	[%rd22+4], %f78;
	ld.global.f32 	%f79, [%rd21+8];
	ld.global.f32 	%f80, [%rd22+8];
	add.f32 	%f81, %f79, %f80;
	st.global.f32 	[%rd22+8], %f81;
	ld.global.f32 	%f82, [%rd21+12];
	ld.global.f32 	%f83, [%rd22+12];
	add.f32 	%f84, %f82, %f83;
	st.global.f32 	[%rd22+12], %f84;
	add.s32 	%r20, %r20, 4;
$L__BB0_10:
	setp.eq.s32 	%p8, %r10, 0;
	@%p8 bra 	$L__BB0_13;
	mul.wide.u32 	%rd23, %r20, 4;
	add.s64 	%rd27, %rd1, %rd23;
	add.s64 	%rd26, %rd2, %rd23;
	neg.s32 	%r22, %r10;
$L__BB0_12:
	.pragma "nounroll";
	ld.global.f32 	%f85, [%rd26];
	ld.global.f32 	%f86, [%rd27];
	add.f32 	%f87, %f85, %f86;
	st.global.f32 	[%rd27], %f87;
	add.s64 	%rd27, %rd27, 4;
	add.s64 	%rd26, %rd26, 4;
	add.s32 	%r22, %r22, 1;
	setp.ne.s32 	%p9, %r22, 0;
	@%p9 bra 	$L__BB0_12;
$L__BB0_13:
	ret;

}
	// .globl	_Z15addCudaParalleliPfS_
.visible .entry _Z15addCudaParalleliPfS_(
	.param .u32 _Z15addCudaParalleliPfS__param_0,
	.param .u64 .ptr .align 1 _Z15addCudaParalleliPfS__param_1,
	.param .u64 .ptr .align 1 _Z15addCudaParalleliPfS__param_2
)
{
	.reg .pred 	%p<7>;
	.reg .b32 	%r<27>;
	.reg .b32 	%f<16>;
	.reg .b64 	%rd<24>;

	ld.param.u32 	%r11, [_Z15addCudaParalleliPfS__param_0];
	ld.param.u64 	%rd7, [_Z15addCudaParalleliPfS__param_1];
	ld.param.u64 	%rd8, [_Z15addCudaParalleliPfS__param_2];
	cvta.to.global.u64 	%rd1, %rd8;
	cvta.to.global.u64 	%rd2, %rd7;
	mov.u32 	%r26, %tid.x;
	mov.u32 	%r2, %ntid.x;
	setp.ge.s32 	%p1, %r26, %r11;
	@%p1 bra 	$L__BB1_6;
	add.s32 	%r12, %r26, %r2;
	max.u32 	%r13, %r11, %r12;
	setp.lt.u32 	%p2, %r12, %r11;
	selp.u32 	%r14, 1, 0, %p2;
	add.s32 	%r15, %r12, %r14;
	sub.s32 	%r16, %r13, %r15;
	div.u32 	%r17, %r16, %r2;
	add.s32 	%r3, %r17, %r14;
	and.b32  	%r18, %r3, 3;
	setp.eq.s32 	%p3, %r18, 3;
	@%p3 bra 	$L__BB1_4;
	add.s32 	%r19, %r3, 1;
	and.b32  	%r20, %r19, 3;
	mul.wide.u32 	%rd23, %r26, 4;
	mul.wide.u32 	%rd4, %r2, 4;
	neg.s32 	%r24, %r20;
	mad.lo.s32 	%r26, %r2, %r20, %r26;
$L__BB1_3:
	.pragma "nounroll";
	add.s64 	%rd9, %rd2, %rd23;
	ld.global.f32 	%f1, [%rd9];
	add.s64 	%rd10, %rd1, %rd23;
	ld.global.f32 	%f2, [%rd10];
	add.f32 	%f3, %f1, %f2;
	st.global.f32 	[%rd10], %f3;
	add.s64 	%rd23, %rd23, %rd4;
	add.s32 	%r24, %r24, 1;
	setp.ne.s32 	%p4, %r24, 0;
	@%p4 bra 	$L__BB1_3;
$L__BB1_4:
	setp.lt.u32 	%p5, %r3, 3;
	@%p5 bra 	$L__BB1_6;
$L__BB1_5:
	mul.wide.u32 	%rd11, %r26, 4;
	add.s64 	%rd12, %rd2, %rd11;
	ld.global.f32 	%f4, [%rd12];
	add.s64 	%rd13, %rd1, %rd11;
	ld.global.f32 	%f5, [%rd13];
	add.f32 	%f6, %f4, %f5;
	st.global.f32 	[%rd13], %f6;
	add.s32 	%r21, %r26, %r2;
	mul.wide.u32 	%rd14, %r21, 4;
	add.s64 	%rd15, %rd2, %rd14;
	ld.global.f32 	%f7, [%rd15];
	add.s64 	%rd16, %rd1, %rd14;
	ld.global.f32 	%f8, [%rd16];
	add.f32 	%f9, %f7, %f8;
	st.global.f32 	[%rd16], %f9;
	add.s32 	%r22, %r21, %r2;
	mul.wide.u32 	%rd17, %r22, 4;
	add.s64 	%rd18, %rd2, %rd17;
	ld.global.f32 	%f10, [%rd18];
	add.s64 	%rd19, %rd1, %rd17;
	ld.global.f32 	%f11, [%rd19];
	add.f32 	%f12, %f10, %f11;
	st.global.f32 	[%rd19], %f12;
	add.s32 	%r23, %r22, %r2;
	mul.wide.u32 	%rd20, %r23, 4;
	add.s64 	%rd21, %rd2, %rd20;
	ld.global.f32 	%f13, [%rd21];
	add.s64 	%rd22, %rd1, %rd20;
	ld.global.f32 	%f14, [%rd22];
	add.f32 	%f15, %f13, %f14;
	st.global.f32 	[%rd22], %f15;
	add.s32 	%r26, %r23, %r2;
	setp.lt.s32 	%p6, %r26, %r11;
	@%p6 bra 	$L__BB1_5;
$L__BB1_6:
	ret;

}


// ===== COMPILED SASS (sm_100) =====

	.target	sm_100

	.elftype	@"ET_EXEC"


//--------------------- .note.nv.tkinfo           --------------------------
	.section	.note.nv.tkinfo,"",@"SHT_NOTE"
	.sectionflags	@"SHF_NOTE_NV_TKINFO"
	.tkinfo
        /*0018*/ 	.word	0x00000002
        /*0030*/ 	.string	""
        /*0030*/ 	.string	"ptxas"
        /*0030*/ 	.string	"Cuda compilation tools, release 13.0, V13.0.88"
        /*0030*/ 	.string	"Build cuda_13.0.r13.0/compiler.36424714_0"
        /*0030*/ 	.string	"-arch sm_100 -m 64 "



//--------------------- .note.nv.cuinfo           --------------------------
	.section	.note.nv.cuinfo,"",@"SHT_NOTE"
	.sectionflags	@"SHF_NOTE_NV_CUINFO"
        /*0018*/ 	.short	0x0002
        /*001a*/ 	.short	0x0064
        /*001c*/ 	.short	0x0082
	.zero		2


//--------------------- .nv.info                  --------------------------
	.section	.nv.info,"",@"SHT_CUDA_INFO"
	.align	4


	//----- nvinfo : EIATTR_REGCOUNT
	.align		4
        /*0000*/ 	.byte	0x04, 0x2f
        /*0002*/ 	.short	(.L_1 - .L_0)
	.align		4
.L_0:
        /*0004*/ 	.word	index@(_Z7addCudaiPfS_)
        /*0008*/ 	.word	0x00000012


	//----- nvinfo : EIATTR_FRAME_SIZE
	.align		4
.L_1:
        /*000c*/ 	.byte	0x04, 0x11
        /*000e*/ 	.short	(.L_3 - .L_2)
	.align		4
.L_2:
        /*0010*/ 	.word	index@(_Z7addCudaiPfS_)
        /*0014*/ 	.word	0x00000000


	//----- nvinfo : EIATTR_REGCOUNT
	.align		4
.L_3:
        /*0018*/ 	.byte	0x04, 0x2f
        /*001a*/ 	.short	(.L_5 - .L_4)
	.align		4
.L_4:
        /*001c*/ 	.word	index@(_Z15addCudaParalleliPfS_)
        /*0020*/ 	.word	0x0000001a


	//----- nvinfo : EIATTR_FRAME_SIZE
	.align		4
.L_5:
        /*0024*/ 	.byte	0x04, 0x11
        /*0026*/ 	.short	(.L_7 - .L_6)
	.align		4
.L_6:
        /*0028*/ 	.word	index@(_Z15addCudaParalleliPfS_)
        /*002c*/ 	.word	0x00000000


	//----- nvinfo : EIATTR_MIN_STACK_SIZE
	.align		4
.L_7:
        /*0030*/ 	.byte	0x04, 0x12
        /*0032*/ 	.short	(.L_9 - .L_8)
	.align		4
.L_8:
        /*0034*/ 	.word	index@(_Z15addCudaParalleliPfS_)
        /*0038*/ 	.word	0x00000000


	//----- nvinfo : EIATTR_MIN_STACK_SIZE
	.align		4
.L_9:
        /*003c*/ 	.byte	0x04, 0x12
        /*003e*/ 	.short	(.L_11 - .L_10)
	.align		4
.L_10:
        /*0040*/ 	.word	index@(_Z7addCudaiPfS_)
        /*0044*/ 	.word	0x00000000
.L_11:


//--------------------- .nv.compat                --------------------------
	.section	.nv.compat,"",@"SHT_CUDA_COMPAT_INFO"
	.align	4
        /*0000*/ 	.byte	0x02, 0x09, 0x00, 0x00, 0x02, 0x02, 0x01, 0x00, 0x02, 0x05, 0x05, 0x00, 0x03, 0x07, 0x01, 0x01
        /*0010*/ 	.byte	0x02, 0x03, 0x00, 0x00, 0x02, 0x06, 0x01, 0x00, 0x04, 0x0b, 0x08, 0x00, 0x09, 0x00, 0x00, 0x00
        /*0020*/ 	.byte	0x00, 0x00, 0x00, 0x00


//--------------------- .nv.info._Z15addCudaParalleliPfS_ --------------------------
	.section	.nv.info._Z15addCudaParalleliPfS_,"",@"SHT_CUDA_INFO"
	.sectionflags	@""
	.align	4


	//----- nvinfo : EIATTR_CUDA_API_VERSION
	.align		4
        /*0000*/ 	.byte	0x04, 0x37
        /*0002*/ 	.short	(.L_13 - .L_12)
.L_12:
        /*0004*/ 	.word	0x00000082


	//----- nvinfo : EIATTR_KPARAM_INFO
	.align		4
.L_13:
        /*0008*/ 	.byte	0x04, 0x17
        /*000a*/ 	.short	(.L_15 - .L_14)
.L_14:
        /*000c*/ 	.word	0x00000000
        /*0010*/ 	.short	0x0002
        /*0012*/ 	.short	0x0010
        /*0014*/ 	.byte	0x00, 0xf5, 0x21, 0x00


	//----- nvinfo : EIATTR_KPARAM_INFO
	.align		4
.L_15:
        /*0018*/ 	.byte	0x04, 0x17
        /*001a*/ 	.short	(.L_17 - .L_16)
.L_16:
        /*001c*/ 	.word	0x00000000
        /*0020*/ 	.short	0x0001
        /*0022*/ 	.short	0x0008
        /*0024*/ 	.byte	0x00, 0xf5, 0x21, 0x00


	//----- nvinfo : EIATTR_KPARAM_INFO
	.align		4
.L_17:
        /*0028*/ 	.byte	0x04, 0x17
        /*002a*/ 	.short	(.L_19 - .L_18)
.L_18:
        /*002c*/ 	.word	0x00000000
        /*0030*/ 	.short	0x0000
        /*0032*/ 	.short	0x0000
        /*0034*/ 	.byte	0x00, 0xf0, 0x11, 0x00


	//----- nvinfo : EIATTR_SPARSE_MMA_MASK
	.align		4
.L_19:
        /*0038*/ 	.byte	0x03, 0x50
        /*003a*/ 	.short	0x0000


	//----- nvinfo : EIATTR_MAXREG_COUNT
	.align		4
        /*003c*/ 	.byte	0x03, 0x1b
        /*003e*/ 	.short	0x00ff


	//----- nvinfo : EIATTR_MERCURY_ISA_VERSION
	.align		4
        /*0040*/ 	.byte	0x03, 0x5f
        /*0042*/ 	.short	0x0101


	//----- nvinfo : EIATTR_VRC_CTA_INIT_COUNT
	.align		4
        /*0044*/ 	.byte	0x02, 0x4a
	.zero		1
	.zero		1


	//----- nvinfo : EIATTR_EXIT_INSTR_OFFSETS
	.align		4
        /*0048*/ 	.byte	0x04, 0x1c
        /*004a*/ 	.short	(.L_21 - .L_20)


	//   ....[0]....
.L_20:
        /*004c*/ 	.word	0x00000050


	//   ....[1]....
        /*0050*/ 	.word	0x00000380


	//   ....[2]....
        /*0054*/ 	.word	0x00000590


	//----- nvinfo : EIATTR_CRS_STACK_SIZE
	.align		4
.L_21:
        /*0058*/ 	.byte	0x04, 0x1e
        /*005a*/ 	.short	(.L_23 - .L_22)
.L_22:
        /*005c*/ 	.word	0x00000000


	//----- nvinfo : EIATTR_CBANK_PARAM_SIZE
	.align		4
.L_23:
        /*0060*/ 	.byte	0x03, 0x19
        /*0062*/ 	.short	0x0018


	//----- nvinfo : EIATTR_PARAM_CBANK
	.align		4
        /*0064*/ 	.byte	0x04, 0x0a
        /*0066*/ 	.short	(.L_25 - .L_24)
	.align		4
.L_24:
        /*0068*/ 	.word	index@(.nv.constant0._Z15addCudaParalleliPfS_)
        /*006c*/ 	.short	0x0380
        /*006e*/ 	.short	0x0018


	//----- nvinfo : EIATTR_SW_WAR
	.align		4
.L_25:
        /*0070*/ 	.byte	0x04, 0x36
        /*0072*/ 	.short	(.L_27 - .L_26)
.L_26:
        /*0074*/ 	.word	0x00000008
.L_27:


//--------------------- .nv.info._Z7addCudaiPfS_  --------------------------
	.section	.nv.info._Z7addCudaiPfS_,"",@"SHT_CUDA_INFO"
	.sectionflags	@""
	.align	4


	//----- nvinfo : EIATTR_CUDA_API_VERSION
	.align		4
        /*0000*/ 	.byte	0x04, 0x37
        /*0002*/ 	.short	(.L_29 - .L_28)
.L_28:
        /*0004*/ 	.word	0x00000082


	//----- nvinfo : EIATTR_KPARAM_INFO
	.align		4
.L_29:
        /*0008*/ 	.byte	0x04, 0x17
        /*000a*/ 	.short	(.L_31 - .L_30)
.L_30:
        /*000c*/ 	.word	0x00000000
        /*0010*/ 	.short	0x0002
        /*0012*/ 	.short	0x0010
        /*0014*/ 	.byte	0x00, 0xf5, 0x21, 0x00


	//----- nvinfo : EIATTR_KPARAM_INFO
	.align		4
.L_31:
        /*0018*/ 	.byte	0x04, 0x17
        /*001a*/ 	.short	(.L_33 - .L_32)
.L_32:
        /*001c*/ 	.word	0x00000000
        /*0020*/ 	.short	0x0001
        /*0022*/ 	.short	0x0008
        /*0024*/ 	.byte	0x00, 0xf5, 0x21, 0x00


	//----- nvinfo : EIATTR_KPARAM_INFO
	.align		4
.L_33:
        /*0028*/ 	.byte	0x04, 0x17
        /*002a*/ 	.short	(.L_35 - .L_34)
.L_34:
        /*002c*/ 	.word	0x00000000
        /*0030*/ 	.short	0x0000
        /*0032*/ 	.short	0x0000
        /*0034*/ 	.byte	0x00, 0xf0, 0x11, 0x00


	//----- nvinfo : EIATTR_SPARSE_MMA_MASK
	.align		4
.L_35:
        /*0038*/ 	.byte	0x03, 0x50
        /*003a*/ 	.short	0x0000


	//----- nvinfo : EIATTR_MAXREG_COUNT
	.align		4
        /*003c*/ 	.byte	0x03, 0x1b
        /*003e*/ 	.short	0x00ff


	//----- nvinfo : EIATTR_MERCURY_ISA_VERSION
	.align		4
        /*0040*/ 	.byte	0x03, 0x5f
        /*0042*/ 	.short	0x0101


	//----- nvinfo : EIATTR_VRC_CTA_INIT_COUNT
	.align		4
        /*0044*/ 	.byte	0x02, 0x4a
	.zero		1
	.zero		1


	//----- nvinfo : EIATTR_EXIT_INSTR_OFFSETS
	.align		4
        /*0048*/ 	.byte	0x04, 0x1c
        /*004a*/ 	.short	(.L_37 - .L_36)


	//   ....[0]....
.L_36:
        /*004c*/ 	.word	0x00000030


	//   ....[1]....
        /*0050*/ 	.word	0x00000600


	//   ....[2]....
        /*0054*/ 	.word	0x000008a0


	//   ....[3]....
        /*0058*/ 	.word	0x00000a40


	//   ....[4]....
        /*005c*/ 	.word	0x00000b90


	//----- nvinfo : EIATTR_CBANK_PARAM_SIZE
	.align		4
.L_37:
        /*0060*/ 	.byte	0x03, 0x19
        /*0062*/ 	.short	0x0018


	//----- nvinfo : EIATTR_PARAM_CBANK
	.align		4
        /*0064*/ 	.byte	0x04, 0x0a
        /*0066*/ 	.short	(.L_39 - .L_38)
	.align		4
.L_38:
        /*0068*/ 	.word	index@(.nv.constant0._Z7addCudaiPfS_)
        /*006c*/ 	.short	0x0380
        /*006e*/ 	.short	0x0018


	//----- nvinfo : EIATTR_SW_WAR
	.align		4
.L_39:
        /*0070*/ 	.byte	0x04, 0x36
        /*0072*/ 	.short	(.L_41 - .L_40)
.L_40:
        /*0074*/ 	.word	0x00000008
.L_41:


//--------------------- .nv.callgraph             --------------------------
	.section	.nv.callgraph,"",@"SHT_CUDA_CALLGRAPH"
	.align	4
	.sectionentsize	8
	.align		4
        /*0000*/ 	.word	0x00000000
	.align		4
        /*0004*/ 	.word	0xffffffff
	.align		4
        /*0008*/ 	.word	0x00000000
	.align		4
        /*000c*/ 	.word	0xfffffffe
	.align		4
        /*0010*/ 	.word	0x00000000
	.align		4
        /*0014*/ 	.word	0xfffffffd
	.align		4
        /*0018*/ 	.word	0x00000000
	.align		4
        /*001c*/ 	.word	0xfffffffc


//--------------------- .text._Z15addCudaParalleliPfS_ --------------------------
	.section	.text._Z15addCudaParalleliPfS_,"ax",@progbits
	.align	128
        .global         _Z15addCudaParalleliPfS_
        .type           _Z15addCudaParalleliPfS_,@function
        .size           _Z15addCudaParalleliPfS_,(.L_x_11 - _Z15addCudaParalleliPfS_)
        .other          _Z15addCudaParalleliPfS_,@"STO_CUDA_ENTRY STV_DEFAULT"
_Z15addCudaParalleliPfS_:
.text._Z15addCudaParalleliPfS_:
[----:B------:R-:W-:Y:S01]  /*0000*/  LDC R1, c[0x0][0x37c] ;  /* 0x0000df00ff017b82 */ /* 0x000fe20000000800 */
[----:B------:R-:W0:Y:S01]  /*0010*/  S2R R3, SR_TID.X ;  /* 0x0000000000037919 */ /* 0x000e220000002100 */
[----:B------:R-:W0:Y:S06]  /*0020*/  LDCU UR6, c[0x0][0x380] ;  /* 0x00007000ff0677ac */ /* 0x000e2c0008000800 */
[----:B------:R-:W1:Y:S01]  /*0030*/  LDC R0, c[0x0][0x360] ;  /* 0x0000d800ff007b82 */ /* 0x000e620000000800 */
[----:B0-----:R-:W-:-:S13]  /*0040*/  ISETP.GE.AND P0, PT, R3, UR6, PT ;  /* 0x0000000603007c0c */ /* 0x001fda000bf06270 */
[----:B------:R-:W-:Y:S05]  /*0050*/  @P0 EXIT ;  /* 0x000000000000094d */ /* 0x000fea0003800000 */
[----:B-1----:R-:W0:Y:S01]  /*0060*/  I2F.U32.RP R8, R0 ;  /* 0x0000000000087306 */ /* 0x002e220000209000 */
[----:B------:R-:W-:Y:S01]  /*0070*/  IADD3 R2, PT, PT, R3, R0, RZ ;  /* 0x0000000003027210 */ /* 0x000fe20007ffe0ff */
[----:B------:R-:W1:Y:S01]  /*0080*/  LDCU.64 UR4, c[0x0][0x358] ;  /* 0x00006b00ff0477ac */ /* 0x000e620008000a00 */
[----:B------:R-:W-:Y:S01]  /*0090*/  ISETP.NE.U32.AND P2, PT, R0, RZ, PT ;  /* 0x000000ff0000720c */ /* 0x000fe20003f45070 */
[----:B------:R-:W-:Y:S01]  /*00a0*/  BSSY.RECONVERGENT B0, `(.L_x_0) ;  /* 0x000002d000007945 */ /* 0x000fe20003800200 */
[C---:B------:R-:W-:Y:S01]  /*00b0*/  ISETP.GE.U32.AND P0, PT, R2.reuse, UR6, PT ;  /* 0x0000000602007c0c */ /* 0x040fe2000bf06070 */
[----:B------:R-:W2:Y:S01]  /*00c0*/  LDCU.64 UR8, c[0x0][0x388] ;  /* 0x00007100ff0877ac */ /* 0x000ea20008000a00 */
[----:B------:R-:W-:Y:S02]  /*00d0*/  VIMNMX.U32 R7, PT, PT, R2, UR6, !PT ;  /* 0x0000000602077c48 */ /* 0x000fe4000ffe0000 */
[----:B------:R-:W-:Y:S01]  /*00e0*/  SEL R6, RZ, 0x1, P0 ;  /* 0x00000001ff067807 */ /* 0x000fe20000000000 */
[----:B------:R-:W3:Y:S03]  /*00f0*/  LDCU.64 UR10, c[0x0][0x390] ;  /* 0x00007200ff0a77ac */ /* 0x000ee60008000a00 */
[----:B------:R-:W-:Y:S01]  /*0100*/  IADD3 R7, PT, PT, R7, -R2, -R6 ;  /* 0x8000000207077210 */ /* 0x000fe20007ffe806 */
[----:B0-----:R-:W0:Y:S02]  /*0110*/  MUFU.RCP R8, R8 ;  /* 0x0000000800087308 */ /* 0x001e240000001000 */
[----:B0-----:R-:W-:-:S06]  /*0120*/  IADD3 R4, PT, PT, R8, 0xffffffe, RZ ;  /* 0x0ffffffe08047810 */ /* 0x001fcc0007ffe0ff */
[----:B------:R0:W4:Y:S02]  /*0130*/  F2I.FTZ.U32.TRUNC.NTZ R5, R4 ;  /* 0x0000000400057305 */ /* 0x000124000021f000 */
[----:B0-----:R-:W-:Y:S02]  /*0140*/  IMAD.MOV.U32 R4, RZ, RZ, RZ ;  /* 0x000000ffff047224 */ /* 0x001fe400078e00ff */
[----:B----4-:R-:W-:-:S04]  /*0150*/  IMAD.MOV R9, RZ, RZ, -R5 ;  /* 0x000000ffff097224 */ /* 0x010fc800078e0a05 */
[----:B------:R-:W-:-:S04]  /*0160*/  IMAD R9, R9, R0, RZ ;  /* 0x0000000009097224 */ /* 0x000fc800078e02ff */
[----:B------:R-:W-:-:S06]  /*0170*/  IMAD.HI.U32 R8, R5, R9, R4 ;  /* 0x0000000905087227 */ /* 0x000fcc00078e0004 */
[----:B------:R-:W-:-:S05]  /*0180*/  IMAD.HI.U32 R5, R8, R7, RZ ;  /* 0x0000000708057227 */ /* 0x000fca00078e00ff */
[----:B------:R-:W-:-:S05]  /*0190*/  IADD3 R2, PT, PT, -R5, RZ, RZ ;  /* 0x000000ff05027210 */ /* 0x000fca0007ffe1ff */
[----:B------:R-:W-:-:S05]  /*01a0*/  IMAD R7, R0, R2, R7 ;  /* 0x0000000200077224 */ /* 0x000fca00078e0207 */
[----:B------:R-:W-:-:S13]  /*01b0*/  ISETP.GE.U32.AND P0, PT, R7, R0, PT ;  /* 0x000000000700720c */ /* 0x000fda0003f06070 */
[----:B------:R-:W-:Y:S01]  /*01c0*/  @P0 IMAD.IADD R7, R7, 0x1, -R0 ;  /* 0x0000000107070824 */ /* 0x000fe200078e0a00 */
[----:B------:R-:W-:-:S04]  /*01d0*/  @P0 IADD3 R5, PT, PT, R5, 0x1, RZ ;  /* 0x0000000105050810 */ /* 0x000fc80007ffe0ff */
[----:B------:R-:W-:-:S13]  /*01e0*/  ISETP.GE.U32.AND P1, PT, R7, R0, PT ;  /* 0x000000000700720c */ /* 0x000fda0003f26070 */
[----:B------:R-:W-:Y:S01]  /*01f0*/  @P1 VIADD R5, R5, 0x1 ;  /* 0x0000000105051836 */ /* 0x000fe20000000000 */
[----:B------:R-:W-:-:S04]  /*0200*/  @!P2 LOP3.LUT R5, RZ, R0, RZ, 0x33, !PT ;  /* 0x00000000ff05a212 */ /* 0x000fc800078e33ff */
[----:B------:R-:W-:-:S04]  /*0210*/  IADD3 R2, PT, PT, R6, R5, RZ ;  /* 0x0000000506027210 */ /* 0x000fc80007ffe0ff */
[C---:B------:R-:W-:Y:S02]  /*0220*/  LOP3.LUT R4, R2.reuse, 0x3, RZ, 0xc0, !PT ;  /* 0x0000000302047812 */ /* 0x040fe400078ec0ff */
[----:B------:R-:W-:Y:S02]  /*0230*/  ISETP.GE.U32.AND P0, PT, R2, 0x3, PT ;  /* 0x000000030200780c */ /* 0x000fe40003f06070 */
[----:B------:R-:W-:-:S13]  /*0240*/  ISETP.NE.AND P1, PT, R4, 0x3, PT ;  /* 0x000000030400780c */ /* 0x000fda0003f25270 */
[----:B-123--:R-:W-:Y:S05]  /*0250*/  @!P1 BRA `(.L_x_1) ;  /* 0x0000000000449947 */ /* 0x00efea0003800000 */
[----:B------:R-:W-:Y:S02]  /*0260*/  VIADD R2, R2, 0x1 ;  /* 0x0000000102027836 */ /* 0x000fe40000000000 */
[----:B------:R-:W-:-:S03]  /*0270*/  IMAD.WIDE.U32 R4, R3, 0x4, RZ ;  /* 0x0000000403047825 */ /* 0x000fc600078e00ff */
[----:B------:R-:W-:-:S05]  /*0280*/  LOP3.LUT R2, R2, 0x3, RZ, 0xc0, !PT ;  /* 0x0000000302027812 */ /* 0x000fca00078ec0ff */
[C---:B------:R-:W-:Y:S01]  /*0290*/  IMAD R3, R2.reuse, R0, R3 ;  /* 0x0000000002037224 */ /* 0x040fe200078e0203 */
[----:B------:R-:W-:-:S07]  /*02a0*/  IADD3 R2, PT, PT, -R2, RZ, RZ ;  /* 0x000000ff02027210 */ /* 0x000fce0007ffe1ff */
.L_x_2:
[C---:B------:R-:W-:Y:S02]  /*02b0*/  IADD3 R8, P1, PT, R4.reuse, UR8, RZ ;  /* 0x0000000804087c10 */ /* 0x040fe4000ff3e0ff */
[----:B0-----:R-:W-:Y:S02]  /*02c0*/  IADD3 R6, P2, PT, R4, UR10, RZ ;  /* 0x0000000a04067c10 */ /* 0x001fe4000ff5e0ff */
[C---:B------:R-:W-:Y:S02]  /*02d0*/  IADD3.X R9, PT, PT, R5.reuse, UR9, RZ, P1, !PT ;  /* 0x0000000905097c10 */ /* 0x040fe40008ffe4ff */
[----:B------:R-:W-:-:S03]  /*02e0*/  IADD3.X R7, PT, PT, R5, UR11, RZ, P2, !PT ;  /* 0x0000000b05077c10 */ /* 0x000fc600097fe4ff */
[----:B------:R-:W2:Y:S04]  /*02f0*/  LDG.E R8, desc[UR4][R8.64] ;  /* 0x0000000408087981 */ /* 0x000ea8000c1e1900 */
[----:B------:R-:W2:Y:S01]  /*0300*/  LDG.E R11, desc[UR4][R6.64] ;  /* 0x00000004060b7981 */ /* 0x000ea2000c1e1900 */
[----:B------:R-:W-:Y:S02]  /*0310*/  VIADD R2, R2, 0x1 ;  /* 0x0000000102027836 */ /* 0x000fe40000000000 */
[----:B------:R-:W-:-:S03]  /*0320*/  IMAD.WIDE.U32 R4, R0, 0x4, R4 ;  /* 0x0000000400047825 */ /* 0x000fc600078e0004 */
[----:B------:R-:W-:Y:S01]  /*0330*/  ISETP.NE.AND P1, PT, R2, RZ, PT ;  /* 0x000000ff0200720c */ /* 0x000fe20003f25270 */
[----:B--2---:R-:W-:-:S05]  /*0340*/  FADD R11, R8, R11 ;  /* 0x0000000b080b7221 */ /* 0x004fca0000000000 */
[----:B------:R0:W-:Y:S07]  /*0350*/  STG.E desc[UR4][R6.64], R11 ;  /* 0x0000000b06007986 */ /* 0x0001ee000c101904 */
[----:B------:R-:W-:Y:S05]  /*0360*/  @P1 BRA `(.L_x_2) ;  /* 0xfffffffc00d01947 */ /* 0x000fea000383ffff */
.L_x_1:
[----:B------:R-:W-:Y:S05]  /*0370*/  BSYNC.RECONVERGENT B0 ;  /* 0x0000000000007941 */ /* 0x000fea0003800200 */
.L_x_0:
[----:B------:R-:W-:Y:S05]  /*0380*/  @!P0 EXIT ;  /* 0x000000000000894d */ /* 0x000fea0003800000 */
.L_x_3:
[----:B0-----:R-:W0:Y:S08]  /*0390*/  LDC.64 R6, c[0x0][0x388] ;  /* 0x0000e200ff067b82 */ /* 0x001e300000000a00 */
[----:B------:R-:W1:Y:S01]  /*03a0*/  LDC.64 R4, c[0x0][0x390] ;  /* 0x0000e400ff047b82 */ /* 0x000e620000000a00 */
[----:B0-----:R-:W-:-:S06]  /*03b0*/  IMAD.WIDE.U32 R8, R3, 0x4, R6 ;  /* 0x0000000403087825 */ /* 0x001fcc00078e0006 */
[----:B------:R-:W2:Y:S01]  /*03c0*/  LDG.E R8, desc[UR4][R8.64] ;  /* 0x0000000408087981 */ /* 0x000ea2000c1e1900 */
[----:B-1----:R-:W-:-:S05]  /*03d0*/  IMAD.WIDE.U32 R10, R3, 0x4, R4 ;  /* 0x00000004030a7825 */ /* 0x002fca00078e0004 */
[----:B------:R-:W2:Y:S01]  /*03e0*/  LDG.E R13, desc[UR4][R10.64] ;  /* 0x000000040a0d7981 */ /* 0x000ea2000c1e1900 */
[----:B------:R-:W-:-:S05]  /*03f0*/  IADD3 R15, PT, PT, R0, R3, RZ ;  /* 0x00000003000f7210 */ /* 0x000fca0007ffe0ff */
[----:B------:R-:W-:-:S04]  /*0400*/  IMAD.WIDE.U32 R2, R15, 0x4, R6 ;  /* 0x000000040f027825 */ /* 0x000fc800078e0006 */
[----:B--2---:R-:W-:Y:S01]  /*0410*/  FADD R17, R8, R13 ;  /* 0x0000000d08117221 */ /* 0x004fe20000000000 */
[----:B------:R-:W-:-:S04]  /*0420*/  IMAD.WIDE.U32 R12, R15, 0x4, R4 ;  /* 0x000000040f0c7825 */ /* 0x000fc800078e0004 */
[----:B------:R0:W-:Y:S04]  /*0430*/  STG.E desc[UR4][R10.64], R17 ;  /* 0x000000110a007986 */ /* 0x0001e8000c101904 */
[----:B------:R-:W2:Y:S04]  /*0440*/  LDG.E R2, desc[UR4][R2.64] ;  /* 0x0000000402027981 */ /* 0x000ea8000c1e1900 */
[----:B------:R-:W2:Y:S01]  /*0450*/  LDG.E R19, desc[UR4][R12.64] ;  /* 0x000000040c137981 */ /* 0x000ea2000c1e1900 */
[----:B------:R-:W-:-:S04]  /*0460*/  IMAD.IADD R21, R15, 0x1, R0 ;  /* 0x000000010f157824 */ /* 0x000fc800078e0200 */
[----:B------:R-:W-:-:S04]  /*0470*/  IMAD.WIDE.U32 R8, R21, 0x4, R6 ;  /* 0x0000000415087825 */ /* 0x000fc800078e0006 */
[----:B------:R-:W-:-:S04]  /*0480*/  IMAD.WIDE.U32 R14, R21, 0x4, R4 ;  /* 0x00000004150e7825 */ /* 0x000fc800078e0004 */
[----:B--2---:R-:W-:-:S05]  /*0490*/  FADD R19, R2, R19 ;  /* 0x0000001302137221 */ /* 0x004fca0000000000 */
[----:B------:R1:W-:Y:S04]  /*04a0*/  STG.E desc[UR4][R12.64], R19 ;  /* 0x000000130c007986 */ /* 0x0003e8000c101904 */
[----:B------:R-:W2:Y:S04]  /*04b0*/  LDG.E R8, desc[UR4][R8.64] ;  /* 0x0000000408087981 */ /* 0x000ea8000c1e1900 */
[----:B------:R-:W2:Y:S01]  /*04c0*/  LDG.E R23, desc[UR4][R14.64] ;  /* 0x000000040e177981 */ /* 0x000ea2000c1e1900 */
[----:B------:R-:W-:-:S05]  /*04d0*/  IADD3 R21, PT, PT, R21, R0, RZ ;  /* 0x0000000015157210 */ /* 0x000fca0007ffe0ff */
[----:B------:R-:W-:-:S04]  /*04e0*/  IMAD.WIDE.U32 R6, R21, 0x4, R6 ;  /* 0x0000000415067825 */ /* 0x000fc800078e0006 */
[----:B------:R-:W-:-:S04]  /*04f0*/  IMAD.WIDE.U32 R4, R21, 0x4, R4 ;  /* 0x0000000415047825 */ /* 0x000fc800078e0004 */
[----:B--2---:R-:W-:-:S05]  /*0500*/  FADD R23, R8, R23 ;  /* 0x0000001708177221 */ /* 0x004fca0000000000 */
[----:B------:R1:W-:Y:S04]  /*0510*/  STG.E desc[UR4][R14.64], R23 ;  /* 0x000000170e007986 */ /* 0x0003e8000c101904 */
[----:B------:R-:W0:Y:S04]  /*0520*/  LDG.E R6, desc[UR4][R6.64] ;  /* 0x0000000406067981 */ /* 0x000e28000c1e1900 */
[----:B------:R-:W0:Y:S02]  /*0530*/  LDG.E R3, desc[UR4][R4.64] ;  /* 0x0000000404037981 */ /* 0x000e24000c1e1900 */
[----:B0-----:R-:W-:Y:S01]  /*0540*/  FADD R11, R6, R3 ;  /* 0x00000003060b7221 */ /* 0x001fe20000000000 */
[----:B------:R-:W-:-:S04]  /*0550*/  IADD3 R3, PT, PT, R21, R0, RZ ;  /* 0x0000000015037210 */ /* 0x000fc80007ffe0ff */
[----:B------:R1:W-:Y:S01]  /*0560*/  STG.E desc[UR4][R4.64], R11 ;  /* 0x0000000b04007986 */ /* 0x0003e2000c101904 */
[----:B------:R-:W-:-:S13]  /*0570*/  ISETP.GE.AND P0, PT, R3, UR6, PT ;  /* 0x0000000603007c0c */ /* 0x000fda000bf06270 */
[----:B-1----:R-:W-:Y:S05]  /*0580*/  @!P0 BRA `(.L_x_3) ;  /* 0xfffffffc00808947 */ /* 0x002fea000383ffff */
[----:B------:R-:W-:Y:S05]  /*0590*/  EXIT ;  /* 0x000000000000794d */ /* 0x000fea0003800000 */
.L_x_4:
[----:B------:R-:W-:-:S00]  /*05a0*/  BRA `(.L_x_4) ;  /* 0xfffffffc00fc7947 */ /* 0x000fc0000383ffff */
[----:B------:R-:W-:-:S00]  /*05b0*/  NOP ;  /* 0x0000000000007918 */ /* 0x000fc00000000000 */
        /* <DEDUP_REMOVED lines=12> */
.L_x_11:


//--------------------- .text._Z7addCudaiPfS_     --------------------------
	.section	.text._Z7addCudaiPfS_,"ax",@progbits
	.align	128
        .global         _Z7addCudaiPfS_
        .type           _Z7addCudaiPfS_,@function
        .size           _Z7addCudaiPfS_,(.L_x_12 - _Z7addCudaiPfS_)
        .other          _Z7addCudaiPfS_,@"STO_CUDA_ENTRY STV_DEFAULT"
_Z7addCudaiPfS_:
.text._Z7addCudaiPfS_:
[----:B------:R-:W-:Y:S08]  /*0000*/  LDC R1, c[0x0][0x37c] ;  /* 0x0000df00ff017b82 */ /* 0x000ff00000000800 */
[----:B------:R-:W0:Y:S02]  /*0010*/  LDC R6, c[0x0][0x380] ;  /* 0x0000e000ff067b82 */ /* 0x000e240000000800 */
[----:B0-----:R-:W-:-:S13]  /*0020*/  ISETP.GE.AND P0, PT, R6, 0x1, PT ;  /* 0x000000010600780c */ /* 0x001fda0003f06270 */
[----:B------:R-:W-:Y:S05]  /*0030*/  @!P0 EXIT ;  /* 0x000000000000894d */ /* 0x000fea0003800000 */
[C---:B------:R-:W-:Y:S01]  /*0040*/  ISETP.GE.U32.AND P1, PT, R6.reuse, 0x10, PT ;  /* 0x000000100600780c */ /* 0x040fe20003f26070 */
[----:B------:R-:W0:Y:S01]  /*0050*/  LDCU.64 UR8, c[0x0][0x358] ;  /* 0x00006b00ff0877ac */ /* 0x000e220008000a00 */
[----:B------:R-:W-:Y:S01]  /*0060*/  LOP3.LUT R10, R6, 0xf, RZ, 0xc0, !PT ;  /* 0x0000000f060a7812 */ /* 0x000fe200078ec0ff */
[----:B------:R-:W-:-:S03]  /*0070*/  HFMA2 R0, -RZ, RZ, 0, 0 ;  /* 0x00000000ff007431 */ /* 0x000fc600000001ff */
[----:B------:R-:W-:-:S07]  /*0080*/  ISETP.NE.AND P0, PT, R10, RZ, PT ;  /* 0x000000ff0a00720c */ /* 0x000fce0003f05270 */
[----:B------:R-:W-:Y:S06]  /*0090*/  @!P1 BRA `(.L_x_5) ;  /* 0x0000000400589947 */ /* 0x000fec0003800000 */
[----:B------:R-:W1:Y:S01]  /*00a0*/  LDCU.64 UR6, c[0x0][0x388] ;  /* 0x00007100ff0677ac */ /* 0x000e620008000a00 */
[----:B------:R-:W-:Y:S01]  /*00b0*/  LOP3.LUT R0, R6, 0x7ffffff0, RZ, 0xc0, !PT ;  /* 0x7ffffff006007812 */ /* 0x000fe200078ec0ff */
[----:B------:R-:W2:Y:S03]  /*00c0*/  LDCU.64 UR4, c[0x0][0x390] ;  /* 0x00007200ff0477ac */ /* 0x000ea60008000a00 */
[----:B------:R-:W-:Y:S01]  /*00d0*/  IADD3 R7, PT, PT, -R0, RZ, RZ ;  /* 0x000000ff00077210 */ /* 0x000fe20007ffe1ff */
[----:B-1----:R-:W-:Y:S02]  /*00e0*/  UIADD3 UR6, UP0, UPT, UR6, 0x20, URZ ;  /* 0x0000002006067890 */ /* 0x002fe4000ff1e0ff */
[----:B--2---:R-:W-:Y:S02]  /*00f0*/  UIADD3 UR4, UP1, UPT, UR4, 0x20, URZ ;  /* 0x0000002004047890 */ /* 0x004fe4000ff3e0ff */
[----:B------:R-:W-:-:S02]  /*0100*/  UIADD3.X UR7, UPT, UPT, URZ, UR7, URZ, UP0, !UPT ;  /* 0x00000007ff077290 */ /* 0x000fc400087fe4ff */
[----:B------:R-:W-:Y:S01]  /*0110*/  MOV R12, UR6 ;  /* 0x00000006000c7c02 */ /* 0x000fe20008000f00 */
[----:B------:R-:W-:Y:S01]  /*0120*/  UIADD3.X UR5, UPT, UPT, URZ, UR5, URZ, UP1, !UPT ;  /* 0x00000005ff057290 */ /* 0x000fe20008ffe4ff */
[----:B------:R-:W-:Y:S02]  /*0130*/  MOV R8, UR4 ;  /* 0x0000000400087c02 */ /* 0x000fe40008000f00 */
[----:B------:R-:W-:-:S03]  /*0140*/  MOV R3, UR7 ;  /* 0x0000000700037c02 */ /* 0x000fc60008000f00 */
[----:B------:R-:W-:-:S07]  /*0150*/  MOV R9, UR5 ;  /* 0x0000000500097c02 */ /* 0x000fce0008000f00 */
.L_x_6:
[----:B------:R-:W-:Y:S02]  /*0160*/  MOV R2, R12 ;  /* 0x0000000c00027202 */ /* 0x000fe40000000f00 */
[----:B-1----:R-:W-:Y:S02]  /*0170*/  MOV R4, R8 ;  /* 0x0000000800047202 */ /* 0x002fe40000000f00 */
[----:B------:R-:W-:Y:S01]  /*0180*/  MOV R5, R9 ;  /* 0x0000000900057202 */ /* 0x000fe20000000f00 */
[----:B0-----:R-:W2:Y:S04]  /*0190*/  LDG.E R8, desc[UR8][R2.64+-0x20] ;  /* 0xffffe00802087981 */ /* 0x001ea8000c1e1900 */
[----:B------:R-:W2:Y:S04]  /*01a0*/  LDG.E R9, desc[UR8][R4.64+-0x20] ;  /* 0xffffe00804097981 */ /* 0x000ea8000c1e1900 */
[----:B------:R-:W3:Y:S04]  /*01b0*/  LDG.E R11, desc[UR8][R4.64+-0x1c] ;  /* 0xffffe408040b7981 */ /* 0x000ee8000c1e1900 */
[----:B------:R-:W4:Y:S04]  /*01c0*/  LDG.E R13, desc[UR8][R4.64+-0x18] ;  /* 0xffffe808040d7981 */ /* 0x000f28000c1e1900 */
[----:B------:R-:W5:Y:S01]  /*01d0*/  LDG.E R15, desc[UR8][R4.64+-0x14] ;  /* 0xffffec08040f7981 */ /* 0x000f62000c1e1900 */
[----:B--2---:R-:W-:-:S05]  /*01e0*/  FADD R9, R8, R9 ;  /* 0x0000000908097221 */ /* 0x004fca0000000000 */
[----:B------:R0:W-:Y:S04]  /*01f0*/  STG.E desc[UR8][R4.64+-0x20], R9 ;  /* 0xffffe00904007986 */ /* 0x0001e8000c101908 */
[----:B------:R-:W3:Y:S04]  /*0200*/  LDG.E R8, desc[UR8][R2.64+-0x1c] ;  /* 0xffffe40802087981 */ /* 0x000ee8000c1e1900 */
[----:B0-----:R-:W2:Y:S01]  /*0210*/  LDG.E R9, desc[UR8][R4.64+-0x10] ;  /* 0xfffff00804097981 */ /* 0x001ea2000c1e1900 */
[----:B---3--:R-:W-:-:S05]  /*0220*/  FADD R11, R8, R11 ;  /* 0x0000000b080b7221 */ /* 0x008fca0000000000 */
[----:B------:R0:W-:Y:S04]  /*0230*/  STG.E desc[UR8][R4.64+-0x1c], R11 ;  /* 0xffffe40b04007986 */ /* 0x0001e8000c101908 */
[----:B------:R-:W4:Y:S04]  /*0240*/  LDG.E R8, desc[UR8][R2.64+-0x18] ;  /* 0xffffe80802087981 */ /* 0x000f28000c1e1900 */
[----:B0-----:R-:W3:Y:S01]  /*0250*/  LDG.E R11, desc[UR8][R4.64+-0xc] ;  /* 0xfffff408040b7981 */ /* 0x001ee2000c1e1900 */
[----:B----4-:R-:W-:-:S05]  /*0260*/  FADD R13, R8, R13 ;  /* 0x0000000d080d7221 */ /* 0x010fca0000000000 */
[----:B------:R0:W-:Y:S04]  /*0270*/  STG.E desc[UR8][R4.64+-0x18], R13 ;  /* 0xffffe80d04007986 */ /* 0x0001e8000c101908 */
[----:B------:R-:W5:Y:S04]  /*0280*/  LDG.E R8, desc[UR8][R2.64+-0x14] ;  /* 0xffffec0802087981 */ /* 0x000f68000c1e1900 */
[----:B0-----:R-:W4:Y:S01]  /*0290*/  LDG.E R13, desc[UR8][R4.64+-0x8] ;  /* 0xfffff808040d7981 */ /* 0x001f22000c1e1900 */
[----:B-----5:R-:W-:-:S05]  /*02a0*/  FADD R15, R8, R15 ;  /* 0x0000000f080f7221 */ /* 0x020fca0000000000 */
[----:B------:R0:W-:Y:S04]  /*02b0*/  STG.E desc[UR8][R4.64+-0x14], R15 ;  /* 0xffffec0f04007986 */ /* 0x0001e8000c101908 */
[----:B------:R-:W2:Y:S04]  /*02c0*/  LDG.E R8, desc[UR8][R2.64+-0x10] ;  /* 0xfffff00802087981 */ /* 0x000ea8000c1e1900 */
[----:B0-----:R-:W5:Y:S01]  /*02d0*/  LDG.E R15, desc[UR8][R4.64+-0x4] ;  /* 0xfffffc08040f7981 */ /* 0x001f62000c1e1900 */
        /* <DEDUP_REMOVED lines=34> */
[----:B------:R-:W3:Y:S02]  /*0500*/  LDG.E R8, desc[UR8][R2.64+0x14] ;  /* 0x0000140802087981 */ /* 0x000ee4000c1e1900 */
[----:B---3--:R-:W-:-:S05]  /*0510*/  FADD R11, R8, R11 ;  /* 0x0000000b080b7221 */ /* 0x008fca0000000000 */
[----:B------:R1:W-:Y:S04]  /*0520*/  STG.E desc[UR8][R4.64+0x14], R11 ;  /* 0x0000140b04007986 */ /* 0x0003e8000c101908 */
[----:B------:R-:W4:Y:S01]  /*0530*/  LDG.E R8, desc[UR8][R2.64+0x18] ;  /* 0x0000180802087981 */ /* 0x000f22000c1e1900 */
[----:B------:R-:W-:Y:S01]  /*0540*/  IADD3 R7, PT, PT, R7, 0x10, RZ ;  /* 0x0000001007077810 */ /* 0x000fe20007ffe0ff */
[----:B----4-:R-:W-:-:S05]  /*0550*/  FADD R13, R8, R13 ;  /* 0x0000000d080d7221 */ /* 0x010fca0000000000 */
[----:B------:R1:W-:Y:S04]  /*0560*/  STG.E desc[UR8][R4.64+0x18], R13 ;  /* 0x0000180d04007986 */ /* 0x0003e8000c101908 */
[----:B------:R2:W5:Y:S01]  /*0570*/  LDG.E R8, desc[UR8][R2.64+0x1c] ;  /* 0x00001c0802087981 */ /* 0x000562000c1e1900 */
[----:B------:R-:W-:Y:S02]  /*0580*/  ISETP.NE.AND P1, PT, R7, RZ, PT ;  /* 0x000000ff0700720c */ /* 0x000fe40003f25270 */
[----:B------:R-:W-:-:S05]  /*0590*/  IADD3 R12, P2, PT, R2, 0x40, RZ ;  /* 0x00000040020c7810 */ /* 0x000fca0007f5e0ff */
[----:B--2---:R-:W-:Y:S02]  /*05a0*/  IMAD.X R3, RZ, RZ, R3, P2 ;  /* 0x000000ffff037224 */ /* 0x004fe400010e0603 */
[----:B-----5:R-:W-:Y:S01]  /*05b0*/  FADD R15, R8, R15 ;  /* 0x0000000f080f7221 */ /* 0x020fe20000000000 */
[----:B------:R-:W-:-:S04]  /*05c0*/  IADD3 R8, P3, PT, R4, 0x40, RZ ;  /* 0x0000004004087810 */ /* 0x000fc80007f7e0ff */
[----:B------:R1:W-:Y:S01]  /*05d0*/  STG.E desc[UR8][R4.64+0x1c], R15 ;  /* 0x00001c0f04007986 */ /* 0x0003e2000c101908 */
[----:B0-----:R-:W-:Y:S01]  /*05e0*/  IADD3.X R9, PT, PT, RZ, R5, RZ, P3, !PT ;  /* 0x00000005ff097210 */ /* 0x001fe20001ffe4ff */
[----:B------:R-:W-:Y:S07]  /*05f0*/  @P1 BRA `(.L_x_6) ;  /* 0xfffffff800d81947 */ /* 0x000fee000383ffff */
.L_x_5:
[----:B0-----:R-:W-:Y:S05]  /*0600*/  @!P0 EXIT ;  /* 0x000000000000894d */ /* 0x001fea0003800000 */
[----:B------:R-:W-:Y:S02]  /*0610*/  ISETP.GE.U32.AND P0, PT, R10, 0x8, PT ;  /* 0x000000080a00780c */ /* 0x000fe40003f06070 */
[----:B------:R-:W-:-:S04]  /*0620*/  LOP3.LUT R12, R6, 0x7, RZ, 0xc0, !PT ;  /* 0x00000007060c7812 */ /* 0x000fc800078ec0ff */
[----:B------:R-:W-:-:S07]  /*0630*/  ISETP.NE.AND P1, PT, R12, RZ, PT ;  /* 0x000000ff0c00720c */ /* 0x000fce0003f25270 */
[----:B------:R-:W-:Y:S06]  /*0640*/  @!P0 BRA `(.L_x_7) ;  /* 0x0000000000948947 */ /* 0x000fec0003800000 */
[----:B------:R-:W0:Y:S08]  /*0650*/  LDC.64 R2, c[0x0][0x388] ;  /* 0x0000e200ff027b82 */ /* 0x000e300000000a00 */
[----:B-1----:R-:W1:Y:S01]  /*0660*/  LDC.64 R4, c[0x0][0x390] ;  /* 0x0000e400ff047b82 */ /* 0x002e620000000a00 */
[----:B0-----:R-:W-:-:S05]  /*0670*/  IMAD.WIDE.U32 R2, R0, 0x4, R2 ;  /* 0x0000000400027825 */ /* 0x001fca00078e0002 */
[----:B------:R-:W2:Y:S01]  /*0680*/  LDG.E R7, desc[UR8][R2.64] ;  /* 0x0000000802077981 */ /* 0x000ea2000c1e1900 */
[----:B-1----:R-:W-:-:S05]  /*0690*/  IMAD.WIDE.U32 R4, R0, 0x4, R4 ;  /* 0x0000000400047825 */ /* 0x002fca00078e0004 */
[----:B------:R-:W2:Y:S04]  /*06a0*/  LDG.E R8, desc[UR8][R4.64] ;  /* 0x0000000804087981 */ /* 0x000ea8000c1e1900 */
[----:B------:R-:W3:Y:S04]  /*06b0*/  LDG.E R9, desc[UR8][R4.64+0x4] ;  /* 0x0000040804097981 */ /* 0x000ee8000c1e1900 */
[----:B------:R-:W4:Y:S04]  /*06c0*/  LDG.E R11, desc[UR8][R4.64+0x8] ;  /* 0x00000808040b7981 */ /* 0x000f28000c1e1900 */
[----:B------:R-:W5:Y:S01]  /*06d0*/  LDG.E R13, desc[UR8][R4.64+0xc] ;  /* 0x00000c08040d7981 */ /* 0x000f62000c1e1900 */
[----:B--2---:R-:W-:-:S05]  /*06e0*/  FADD R7, R7, R8 ;  /* 0x0000000807077221 */ /* 0x004fca0000000000 */
[----:B------:R-:W-:Y:S04]  /*06f0*/  STG.E desc[UR8][R4.64], R7 ;  /* 0x0000000704007986 */ /* 0x000fe8000c101908 */
[----:B------:R-:W3:Y:S02]  /*0700*/  LDG.E R8, desc[UR8][R2.64+0x4] ;  /* 0x0000040802087981 */ /* 0x000ee4000c1e1900 */
[----:B---3--:R-:W-:-:S05]  /*0710*/  FADD R9, R8, R9 ;  /* 0x0000000908097221 */ /* 0x008fca0000000000 */
[----:B------:R0:W-:Y:S04]  /*0720*/  STG.E desc[UR8][R4.64+0x4], R9 ;  /* 0x0000040904007986 */ /* 0x0001e8000c101908 */
[----:B------:R-:W4:Y:S04]  /*0730*/  LDG.E R8, desc[UR8][R2.64+0x8] ;  /* 0x0000080802087981 */ /* 0x000f28000c1e1900 */
[----:B0-----:R-:W2:Y:S01]  /*0740*/  LDG.E R9, desc[UR8][R4.64+0x14] ;  /* 0x0000140804097981 */ /* 0x001ea2000c1e1900 */
[----:B----4-:R-:W-:-:S05]  /*0750*/  FADD R11, R8, R11 ;  /* 0x0000000b080b7221 */ /* 0x010fca0000000000 */
[----:B------:R0:W-:Y:S04]  /*0760*/  STG.E desc[UR8][R4.64+0x8], R11 ;  /* 0x0000080b04007986 */ /* 0x0001e8000c101908 */
[----:B------:R-:W5:Y:S04]  /*0770*/  LDG.E R8, desc[UR8][R2.64+0xc] ;  /* 0x00000c0802087981 */ /* 0x000f68000c1e1900 */
[----:B0-----:R-:W3:Y:S01]  /*0780*/  LDG.E R11, desc[UR8][R4.64+0x18] ;  /* 0x00001808040b7981 */ /* 0x001ee2000c1e1900 */
[----:B-----5:R-:W-:-:S03]  /*0790*/  FADD R13, R8, R13 ;  /* 0x0000000d080d7221 */ /* 0x020fc60000000000 */
[----:B------:R-:W4:Y:S04]  /*07a0*/  LDG.E R8, desc[UR8][R4.64+0x10] ;  /* 0x0000100804087981 */ /* 0x000f28000c1e1900 */
[----:B------:R0:W-:Y:S04]  /*07b0*/  STG.E desc[UR8][R4.64+0xc], R13 ;  /* 0x00000c0d04007986 */ /* 0x0001e8000c101908 */
[----:B------:R-:W4:Y:S04]  /*07c0*/  LDG.E R7, desc[UR8][R2.64+0x10] ;  /* 0x0000100802077981 */ /* 0x000f28000c1e1900 */
[----:B0-----:R-:W5:Y:S01]  /*07d0*/  LDG.E R13, desc[UR8][R4.64+0x1c] ;  /* 0x00001c08040d7981 */ /* 0x001f62000c1e1900 */
[----:B----4-:R-:W-:-:S05]  /*07e0*/  FADD R7, R7, R8 ;  /* 0x0000000807077221 */ /* 0x010fca0000000000 */
[----:B------:R0:W-:Y:S04]  /*07f0*/  STG.E desc[UR8][R4.64+0x10], R7 ;  /* 0x0000100704007986 */ /* 0x0001e8000c101908 */
[----:B------:R-:W2:Y:S02]  /*0800*/  LDG.E R8, desc[UR8][R2.64+0x14] ;  /* 0x0000140802087981 */ /* 0x000ea4000c1e1900 */
[----:B--2---:R-:W-:-:S05]  /*0810*/  FADD R9, R8, R9 ;  /* 0x0000000908097221 */ /* 0x004fca0000000000 */
[----:B------:R0:W-:Y:S04]  /*0820*/  STG.E desc[UR8][R4.64+0x14], R9 ;  /* 0x0000140904007986 */ /* 0x0001e8000c101908 */
[----:B------:R-:W3:Y:S02]  /*0830*/  LDG.E R8, desc[UR8][R2.64+0x18] ;  /* 0x0000180802087981 */ /* 0x000ee4000c1e1900 */
[----:B---3--:R-:W-:-:S05]  /*0840*/  FADD R11, R8, R11 ;  /* 0x0000000b080b7221 */ /* 0x008fca0000000000 */
[----:B------:R0:W-:Y:S04]  /*0850*/  STG.E desc[UR8][R4.64+0x18], R11 ;  /* 0x0000180b04007986 */ /* 0x0001e8000c101908 */
[----:B------:R-:W5:Y:S01]  /*0860*/  LDG.E R8, desc[UR8][R2.64+0x1c] ;  /* 0x00001c0802087981 */ /* 0x000f62000c1e1900 */
[----:B------:R-:W-:Y:S01]  /*0870*/  IADD3 R0, PT, PT, R0, 0x8, RZ ;  /* 0x0000000800007810 */ /* 0x000fe20007ffe0ff */
[----:B-----5:R-:W-:-:S05]  /*0880*/  FADD R13, R8, R13 ;  /* 0x0000000d080d7221 */ /* 0x020fca0000000000 */
[----:B------:R0:W-:Y:S02]  /*0890*/  STG.E desc[UR8][R4.64+0x1c], R13 ;  /* 0x00001c0d04007986 */ /* 0x0001e4000c101908 */
.L_x_7:
[----:B------:R-:W-:Y:S05]  /*08a0*/  @!P1 EXIT ;  /* 0x000000000000994d */ /* 0x000fea0003800000 */
[----:B------:R-:W-:Y:S02]  /*08b0*/  ISETP.GE.U32.AND P0, PT, R12, 0x4, PT ;  /* 0x000000040c00780c */ /* 0x000fe40003f06070 */
[----:B------:R-:W-:-:S04]  /*08c0*/  LOP3.LUT R6, R6, 0x3, RZ, 0xc0, !PT ;  /* 0x0000000306067812 */ /* 0x000fc800078ec0ff */
[----:B------:R-:W-:-:S07]  /*08d0*/  ISETP.NE.AND P1, PT, R6, RZ, PT ;  /* 0x000000ff0600720c */ /* 0x000fce0003f25270 */
[----:B------:R-:W-:Y:S06]  /*08e0*/  @!P0 BRA `(.L_x_8) ;  /* 0x0000000000548947 */ /* 0x000fec0003800000 */
[----:B01----:R-:W0:Y:S08]  /*08f0*/  LDC.64 R4, c[0x0][0x388] ;  /* 0x0000e200ff047b82 */ /* 0x003e300000000a00 */
[----:B------:R-:W1:Y:S01]  /*0900*/  LDC.64 R2, c[0x0][0x390] ;  /* 0x0000e400ff027b82 */ /* 0x000e620000000a00 */
        /* <DEDUP_REMOVED lines=8> */
[----:B------:R2:W-:Y:S04]  /*0990*/  STG.E desc[UR8][R2.64], R7 ;  /* 0x0000000702007986 */ /* 0x0005e8000c101908 */
[----:B------:R-:W3:Y:S02]  /*09a0*/  LDG.E R8, desc[UR8][R4.64+0x4] ;  /* 0x0000040804087981 */ /* 0x000ee4000c1e1900 */
[----:B---3--:R-:W-:-:S05]  /*09b0*/  FADD R9, R8, R9 ;  /* 0x0000000908097221 */ /* 0x008fca0000000000 */
[----:B------:R2:W-:Y:S04]  /*09c0*/  STG.E desc[UR8][R2.64+0x4], R9 ;  /* 0x0000040902007986 */ /* 0x0005e8000c101908 */
[----:B------:R-:W4:Y:S02]  /*09d0*/  LDG.E R8, desc[UR8][R4.64+0x8] ;  /* 0x0000080804087981 */ /* 0x000f24000c1e1900 */
[----:B----4-:R-:W-:-:S05]  /*09e0*/  FADD R11, R8, R11 ;  /* 0x0000000b080b7221 */ /* 0x010fca0000000000 */
[----:B------:R2:W-:Y:S04]  /*09f0*/  STG.E desc[UR8][R2.64+0x8], R11 ;  /* 0x0000080b02007986 */ /* 0x0005e8000c101908 */
[----:B------:R-:W5:Y:S01]  /*0a00*/  LDG.E R8, desc[UR8][R4.64+0xc] ;  /* 0x00000c0804087981 */ /* 0x000f62000c1e1900 */
[----:B------:R-:W-:Y:S01]  /*0a10*/  IADD3 R0, PT, PT, R0, 0x4, RZ ;  /* 0x0000000400007810 */ /* 0x000fe20007ffe0ff */
[----:B-----5:R-:W-:-:S05]  /*0a20*/  FADD R13, R8, R13 ;  /* 0x0000000d080d7221 */ /* 0x020fca0000000000 */
[----:B------:R2:W-:Y:S02]  /*0a30*/  STG.E desc[UR8][R2.64+0xc], R13 ;  /* 0x00000c0d02007986 */ /* 0x0005e4000c101908 */
.L_x_8:
[----:B------:R-:W-:Y:S05]  /*0a40*/  @!P1 EXIT ;  /* 0x000000000000994d */ /* 0x000fea0003800000 */
[----:B--2---:R-:W2:Y:S01]  /*0a50*/  LDC.64 R2, c[0x0][0x390] ;  /* 0x0000e400ff027b82 */ /* 0x004ea20000000a00 */
[----:B------:R-:W-:-:S07]  /*0a60*/  IMAD.MOV R6, RZ, RZ, -R6 ;  /* 0x000000ffff067224 */ /* 0x000fce00078e0a06 */
[----:B01----:R-:W0:Y:S01]  /*0a70*/  LDC.64 R4, c[0x0][0x388] ;  /* 0x0000e200ff047b82 */ /* 0x003e220000000a00 */
[----:B--2---:R-:W-:-:S05]  /*0a80*/  IMAD.WIDE.U32 R2, R0, 0x4, R2 ;  /* 0x0000000400027825 */ /* 0x004fca00078e0002 */
[----:B------:R-:W-:Y:S01]  /*0a90*/  MOV R9, R3 ;  /* 0x0000000300097202 */ /* 0x000fe20000000f00 */
[----:B0-----:R-:W-:Y:S01]  /*0aa0*/  IMAD.WIDE.U32 R4, R0, 0x4, R4 ;  /* 0x0000000400047825 */ /* 0x001fe200078e0004 */
[----:B------:R-:W-:-:S07]  /*0ab0*/  MOV R0, R2 ;  /* 0x0000000200007202 */ /* 0x000fce0000000f00 */
.L_x_9:
[----:B0-----:R-:W-:Y:S02]  /*0ac0*/  MOV R2, R0 ;  /* 0x0000000000027202 */ /* 0x001fe40000000f00 */
[----:B------:R-:W-:Y:S01]  /*0ad0*/  MOV R3, R9 ;  /* 0x0000000900037202 */ /* 0x000fe20000000f00 */
[----:B------:R0:W2:Y:S04]  /*0ae0*/  LDG.E R0, desc[UR8][R4.64] ;  /* 0x0000000804007981 */ /* 0x0000a8000c1e1900 */
[----:B------:R-:W2:Y:S01]  /*0af0*/  LDG.E R7, desc[UR8][R2.64] ;  /* 0x0000000802077981 */ /* 0x000ea2000c1e1900 */
[----:B------:R-:W-:-:S04]  /*0b00*/  IADD3 R6, PT, PT, R6, 0x1, RZ ;  /* 0x0000000106067810 */ /* 0x000fc80007ffe0ff */
[----:B------:R-:W-:Y:S02]  /*0b10*/  ISETP.NE.AND P0, PT, R6, RZ, PT ;  /* 0x000000ff0600720c */ /* 0x000fe40003f05270 */
[----:B0-----:R-:W-:-:S04]  /*0b20*/  IADD3 R4, P2, PT, R4, 0x4, RZ ;  /* 0x0000000404047810 */ /* 0x001fc80007f5e0ff */
[----:B------:R-:W-:Y:S01]  /*0b30*/  IADD3.X R5, PT, PT, RZ, R5, RZ, P2, !PT ;  /* 0x00000005ff057210 */ /* 0x000fe200017fe4ff */
[----:B--2---:R-:W-:Y:S01]  /*0b40*/  FADD R7, R0, R7 ;  /* 0x0000000700077221 */ /* 0x004fe20000000000 */
[----:B------:R-:W-:-:S04]  /*0b50*/  IADD3 R0, P1, PT, R2, 0x4, RZ ;  /* 0x0000000402007810 */ /* 0x000fc80007f3e0ff */
[----:B------:R0:W-:Y:S01]  /*0b60*/  STG.E desc[UR8][R2.64], R7 ;  /* 0x0000000702007986 */ /* 0x0001e2000c101908 */
[----:B------:R-:W-:Y:S01]  /*0b70*/  IADD3.X R9, PT, PT, RZ, R3, RZ, P1, !PT ;  /* 0x00000003ff097210 */ /* 0x000fe20000ffe4ff */
[----:B------:R-:W-:Y:S07]  /*0b80*/  @P0 BRA `(.L_x_9) ;  /* 0xfffffffc00cc0947 */ /* 0x000fee000383ffff */
[----:B------:R-:W-:Y:S05]  /*0b90*/  EXIT ;  /* 0x000000000000794d */ /* 0x000fea0003800000 */
.L_x_10:
        /* <DEDUP_REMOVED lines=14> */
.L_x_12:


//--------------------- .nv.shared.reserved.0     --------------------------
	.section	.nv.shared.reserved.0,"aw",@nobits
	.weak		__nv_reservedSMEM_offset_0_alias
	.size		__nv_reservedSMEM_offset_0_alias, 0, 64
	.other		__nv_reservedSMEM_offset_0_alias,@"STO_CUDA_RESERVED_SHARED STV_DEFAULT"
__nv_reservedSMEM_offset_0_alias:
	.zero		0
	.zero		64


//--------------------- .nv.constant0._Z15addCudaParalleliPfS_ --------------------------
	.section	.nv.constant0._Z15addCudaParalleliPfS_,"a",@progbits
	.sectionflags	@""
	.align	4
.nv.constant0._Z15addCudaParalleliPfS_:
	.zero		920


//--------------------- .nv.constant0._Z7addCudaiPfS_ --------------------------
	.section	.nv.constant0._Z7addCudaiPfS_,"a",@progbits
	.sectionflags	@""
	.align	4
.nv.constant0._Z7addCudaiPfS_:
	.zero		920


//--------------------- SYMBOLS --------------------------

	.type		.nv.reservedSmem.offset0,@object
	.size		.nv.reservedSmem.offset0,0x4
